//
// Generated by NVIDIA NVVM Compiler
//
// Compiler Build ID: CL-36424714
// Cuda compilation tools, release 13.0, V13.0.88
// Based on NVVM 20.0.0
//

.version 9.0
.target sm_100
.address_size 64

	// .globl	_Z4SinePfS_i
.global .align 4 .b8 __cudart_i2opi_f[24] = {65, 144, 67, 60, 153, 149, 98, 219, 192, 221, 52, 245, 209, 87, 39, 252, 41, 21, 68, 78, 110, 131, 249, 162};

.visible .entry _Z4SinePfS_i(
	.param .u64 .ptr .align 1 _Z4SinePfS_i_param_0,
	.param .u64 .ptr .align 1 _Z4SinePfS_i_param_1,
	.param .u32 _Z4SinePfS_i_param_2
)
{
	.local .align 4 .b8 	__local_depot0[28];
	.reg .b64 	%SP;
	.reg .b64 	%SPL;
	.reg .pred 	%p<10>;
	.reg .b32 	%r<45>;
	.reg .b32 	%f<28>;
	.reg .b64 	%rd<29>;
	.reg .b64 	%fd<3>;

	mov.u64 	%SPL, __local_depot0;
	ld.param.u64 	%rd9, [_Z4SinePfS_i_param_0];
	ld.param.u64 	%rd10, [_Z4SinePfS_i_param_1];
	ld.param.u32 	%r16, [_Z4SinePfS_i_param_2];
	add.u64 	%rd1, %SPL, 0;
	mov.u32 	%r17, %ctaid.x;
	mov.u32 	%r18, %ntid.x;
	mov.u32 	%r19, %tid.x;
	mad.lo.s32 	%r1, %r17, %r18, %r19;
	setp.ge.s32 	%p1, %r1, %r16;
	@%p1 bra 	$L__BB0_10;
	cvta.to.global.u64 	%rd12, %rd9;
	mul.wide.s32 	%rd13, %r1, 4;
	add.s64 	%rd14, %rd12, %rd13;
	ld.global.f32 	%f1, [%rd14];
	mul.f32 	%f7, %f1, 0f3F22F983;
	cvt.rni.s32.f32 	%r44, %f7;
	cvt.rn.f32.s32 	%f8, %r44;
	fma.rn.f32 	%f9, %f8, 0fBFC90FDA, %f1;
	fma.rn.f32 	%f10, %f8, 0fB3A22168, %f9;
	fma.rn.f32 	%f27, %f8, 0fA7C234C5, %f10;
	abs.f32 	%f3, %f1;
	setp.ltu.f32 	%p2, %f3, 0f47CE4780;
	@%p2 bra 	$L__BB0_9;
	setp.neu.f32 	%p3, %f3, 0f7F800000;
	@%p3 bra 	$L__BB0_4;
	mov.f32 	%f13, 0f00000000;
	mul.rn.f32 	%f27, %f1, %f13;
	mov.b32 	%r44, 0;
	bra.uni 	$L__BB0_9;
$L__BB0_4:
	mov.b32 	%r3, %f1;
	shl.b32 	%r21, %r3, 8;
	or.b32  	%r4, %r21, -2147483648;
	mov.b64 	%rd28, 0;
	mov.b32 	%r41, 0;
	mov.u64 	%rd26, __cudart_i2opi_f;
	mov.u64 	%rd27, %rd1;
$L__BB0_5:
	.pragma "nounroll";
	ld.global.nc.u32 	%r22, [%rd26];
	mad.wide.u32 	%rd17, %r22, %r4, %rd28;
	shr.u64 	%rd28, %rd17, 32;
	st.local.u32 	[%rd27], %rd17;
	add.s32 	%r41, %r41, 1;
	add.s64 	%rd27, %rd27, 4;
	add.s64 	%rd26, %rd26, 4;
	setp.ne.s32 	%p4, %r41, 6;
	@%p4 bra 	$L__BB0_5;
	shr.u32 	%r23, %r3, 23;
	st.local.u32 	[%rd1+24], %rd28;
	and.b32  	%r7, %r23, 31;
	and.b32  	%r24, %r23, 224;
	add.s32 	%r25, %r24, -128;
	shr.u32 	%r26, %r25, 5;
	mul.wide.u32 	%rd18, %r26, 4;
	sub.s64 	%rd8, %rd1, %rd18;
	ld.local.u32 	%r42, [%rd8+24];
	ld.local.u32 	%r43, [%rd8+20];
	setp.eq.s32 	%p5, %r7, 0;
	@%p5 bra 	$L__BB0_8;
	shf.l.wrap.b32 	%r42, %r43, %r42, %r7;
	ld.local.u32 	%r27, [%rd8+16];
	shf.l.wrap.b32 	%r43, %r27, %r43, %r7;
$L__BB0_8:
	shr.u32 	%r28, %r42, 30;
	shf.l.wrap.b32 	%r29, %r43, %r42, 2;
	shl.b32 	%r30, %r43, 2;
	shr.u32 	%r31, %r29, 31;
	add.s32 	%r32, %r31, %r28;
	neg.s32 	%r33, %r32;
	setp.lt.s32 	%p6, %r3, 0;
	selp.b32 	%r44, %r33, %r32, %p6;
	xor.b32  	%r34, %r29, %r3;
	shr.s32 	%r35, %r29, 31;
	xor.b32  	%r36, %r35, %r29;
	xor.b32  	%r37, %r35, %r30;
	cvt.u64.u32 	%rd19, %r36;
	shl.b64 	%rd20, %rd19, 32;
	cvt.u64.u32 	%rd21, %r37;
	or.b64  	%rd22, %rd20, %rd21;
	cvt.rn.f64.s64 	%fd1, %rd22;
	mul.f64 	%fd2, %fd1, 0d3BF921FB54442D19;
	cvt.rn.f32.f64 	%f11, %fd2;
	neg.f32 	%f12, %f11;
	setp.lt.s32 	%p7, %r34, 0;
	selp.f32 	%f27, %f12, %f11, %p7;
$L__BB0_9:
	mul.rn.f32 	%f14, %f27, %f27;
	and.b32  	%r39, %r44, 1;
	setp.eq.b32 	%p8, %r39, 1;
	selp.f32 	%f15, 0f3F800000, %f27, %p8;
	fma.rn.f32 	%f16, %f14, %f15, 0f00000000;
	fma.rn.f32 	%f17, %f14, 0f37CBAC00, 0fBAB607ED;
	selp.f32 	%f18, %f17, 0fB94D4153, %p8;
	selp.f32 	%f19, 0f3D2AAABB, 0f3C0885E4, %p8;
	fma.rn.f32 	%f20, %f18, %f14, %f19;
	selp.f32 	%f21, 0fBEFFFFFF, 0fBE2AAAA8, %p8;
	fma.rn.f32 	%f22, %f20, %f14, %f21;
	fma.rn.f32 	%f23, %f22, %f16, %f15;
	and.b32  	%r40, %r44, 2;
	setp.eq.s32 	%p9, %r40, 0;
	mov.f32 	%f24, 0f00000000;
	sub.f32 	%f25, %f24, %f23;
	selp.f32 	%f26, %f23, %f25, %p9;
	cvta.to.global.u64 	%rd23, %rd10;
	add.s64 	%rd25, %rd23, %rd13;
	st.global.f32 	[%rd25], %f26;
$L__BB0_10:
	ret;

}


// ===== COMPILED SASS (sm_100) =====

	.target	sm_100

	.elftype	@"ET_EXEC"


//--------------------- .note.nv.tkinfo           --------------------------
	.section	.note.nv.tkinfo,"",@"SHT_NOTE"
	.sectionflags	@"SHF_NOTE_NV_TKINFO"
	.tkinfo
        /*0018*/ 	.word	0x00000002
        /*0030*/ 	.string	""
        /*0030*/ 	.string	"ptxas"
        /*0030*/ 	.string	"Cuda compilation tools, release 13.0, V13.0.88"
        /*0030*/ 	.string	"Build cuda_13.0.r13.0/compiler.36424714_0"
        /*0030*/ 	.string	"-arch sm_100 -m 64 "



//--------------------- .note.nv.cuinfo           --------------------------
	.section	.note.nv.cuinfo,"",@"SHT_NOTE"
	.sectionflags	@"SHF_NOTE_NV_CUINFO"
        /*0018*/ 	.short	0x0002
        /*001a*/ 	.short	0x0064
        /*001c*/ 	.short	0x0082
	.zero		2


//--------------------- .nv.info                  --------------------------
	.section	.nv.info,"",@"SHT_CUDA_INFO"
	.align	4


	//----- nvinfo : EIATTR_REGCOUNT
	.align		4
        /*0000*/ 	.byte	0x04, 0x2f
        /*0002*/ 	.short	(.L_2 - .L_1)
	.align		4
.L_1:
        /*0004*/ 	.word	index@(_Z4SinePfS_i)
        /*0008*/ 	.word	0x00000012


	//----- nvinfo : EIATTR_FRAME_SIZE
	.align		4
.L_2:
        /*000c*/ 	.byte	0x04, 0x11
        /*000e*/ 	.short	(.L_4 - .L_3)
	.align		4
.L_3:
        /*0010*/ 	.word	index@(_Z4SinePfS_i)
        /*0014*/ 	.word	0x00000000


	//----- nvinfo : EIATTR_MIN_STACK_SIZE
	.align		4
.L_4:
        /*0018*/ 	.byte	0x04, 0x12
        /*001a*/ 	.short	(.L_6 - .L_5)
	.align		4
.L_5:
        /*001c*/ 	.word	index@(_Z4SinePfS_i)
        /*0020*/ 	.word	0x00000000
.L_6:


//--------------------- .nv.compat                --------------------------
	.section	.nv.compat,"",@"SHT_CUDA_COMPAT_INFO"
	.align	4
        /*0000*/ 	.byte	0x02, 0x09, 0x00, 0x00, 0x02, 0x02, 0x01, 0x00, 0x02, 0x05, 0x05, 0x00, 0x03, 0x07, 0x01, 0x01
        /*0010*/ 	.byte	0x02, 0x03, 0x00, 0x00, 0x02, 0x06, 0x01, 0x00, 0x04, 0x0b, 0x08, 0x00, 0x01, 0x00, 0x00, 0x00
        /*0020*/ 	.byte	0x00, 0x00, 0x00, 0x00


//--------------------- .nv.info._Z4SinePfS_i     --------------------------
	.section	.nv.info._Z4SinePfS_i,"",@"SHT_CUDA_INFO"
	.sectionflags	@""
	.align	4


	//----- nvinfo : EIATTR_CUDA_API_VERSION
	.align		4
        /*0000*/ 	.byte	0x04, 0x37
        /*0002*/ 	.short	(.L_8 - .L_7)
.L_7:
        /*0004*/ 	.word	0x00000082


	//----- nvinfo : EIATTR_KPARAM_INFO
	.align		4
.L_8:
        /*0008*/ 	.byte	0x04, 0x17
        /*000a*/ 	.short	(.L_10 - .L_9)
.L_9:
        /*000c*/ 	.word	0x00000000
        /*0010*/ 	.short	0x0002
        /*0012*/ 	.short	0x0010
        /*0014*/ 	.byte	0x00, 0xf0, 0x11, 0x00


	//----- nvinfo : EIATTR_KPARAM_INFO
	.align		4
.L_10:
        /*0018*/ 	.byte	0x04, 0x17
        /*001a*/ 	.short	(.L_12 - .L_11)
.L_11:
        /*001c*/ 	.word	0x00000000
        /*0020*/ 	.short	0x0001
        /*0022*/ 	.short	0x0008
        /*0024*/ 	.byte	0x00, 0xf5, 0x21, 0x00


	//----- nvinfo : EIATTR_KPARAM_INFO
	.align		4
.L_12:
        /*0028*/ 	.byte	0x04, 0x17
        /*002a*/ 	.short	(.L_14 - .L_13)
.L_13:
        /*002c*/ 	.word	0x00000000
        /*0030*/ 	.short	0x0000
        /*0032*/ 	.short	0x0000
        /*0034*/ 	.byte	0x00, 0xf5, 0x21, 0x00


	//----- nvinfo : EIATTR_SPARSE_MMA_MASK
	.align		4
.L_14:
        /*0038*/ 	.byte	0x03, 0x50
        /*003a*/ 	.short	0x0000


	//----- nvinfo : EIATTR_MAXREG_COUNT
	.align		4
        /*003c*/ 	.byte	0x03, 0x1b
        /*003e*/ 	.short	0x00ff


	//----- nvinfo : EIATTR_MERCURY_ISA_VERSION
	.align		4
        /*0040*/ 	.byte	0x03, 0x5f
        /*0042*/ 	.short	0x0101


	//----- nvinfo : EIATTR_VRC_CTA_INIT_COUNT
	.align		4
        /*0044*/ 	.byte	0x02, 0x4a
	.zero		1
	.zero		1


	//----- nvinfo : EIATTR_EXIT_INSTR_OFFSETS
	.align		4
        /*0048*/ 	.byte	0x04, 0x1c
        /*004a*/ 	.short	(.L_16 - .L_15)


	//   ....[0]....
.L_15:
        /*004c*/ 	.word	0x00000070


	//   ....[1]....
        /*0050*/ 	.word	0x000008a0


	//----- nvinfo : EIATTR_CRS_STACK_SIZE
	.align		4
.L_16:
        /*0054*/ 	.byte	0x04, 0x1e
        /*0056*/ 	.short	(.L_18 - .L_17)
.L_17:
        /*0058*/ 	.word	0x00000000


	//----- nvinfo : EIATTR_CBANK_PARAM_SIZE
	.align		4
.L_18:
        /*005c*/ 	.byte	0x03, 0x19
        /*005e*/ 	.short	0x0014


	//----- nvinfo : EIATTR_PARAM_CBANK
	.align		4
        /*0060*/ 	.byte	0x04, 0x0a
        /*0062*/ 	.short	(.L_20 - .L_19)
	.align		4
.L_19:
        /*0064*/ 	.word	index@(.nv.constant0._Z4SinePfS_i)
        /*0068*/ 	.short	0x0380
        /*006a*/ 	.short	0x0014


	//----- nvinfo : EIATTR_SW_WAR
	.align		4
.L_20:
        /*006c*/ 	.byte	0x04, 0x36
        /*006e*/ 	.short	(.L_22 - .L_21)
.L_21:
        /*0070*/ 	.word	0x00000008
.L_22:


//--------------------- .nv.callgraph             --------------------------
	.section	.nv.callgraph,"",@"SHT_CUDA_CALLGRAPH"
	.align	4
	.sectionentsize	8
	.align		4
        /*0000*/ 	.word	0x00000000
	.align		4
        /*0004*/ 	.word	0xffffffff
	.align		4
        /*0008*/ 	.word	0x00000000
	.align		4
        /*000c*/ 	.word	0xfffffffe
	.align		4
        /*0010*/ 	.word	0x00000000
	.align		4
        /*0014*/ 	.word	0xfffffffd
	.align		4
        /*0018*/ 	.word	0x00000000
	.align		4
        /*001c*/ 	.word	0xfffffffc


//--------------------- .nv.constant4             --------------------------
	.section	.nv.constant4,"a",@progbits
	.align	8
	.align		8
.nv.constant4:
        /*0000*/ 	.dword	__cudart_i2opi_f


//--------------------- .text._Z4SinePfS_i        --------------------------
	.section	.text._Z4SinePfS_i,"ax",@progbits
	.align	128
        .global         _Z4SinePfS_i
        .type           _Z4SinePfS_i,@function
        .size           _Z4SinePfS_i,(.L_x_6 - _Z4SinePfS_i)
        .other          _Z4SinePfS_i,@"STO_CUDA_ENTRY STV_DEFAULT"
_Z4SinePfS_i:
.text._Z4SinePfS_i:
[----:B------:R-:W-:Y:S01]  /*0000*/  LDC R1, c[0x0][0x37c] ;  /* 0x0000df00ff017b82 */ /* 0x000fe20000000800 */
[----:B------:R-:W0:Y:S07]  /*0010*/  S2R R3, SR_TID.X ;  /* 0x0000000000037919 */ /* 0x000e2e0000002100 */
[----:B------:R-:W0:Y:S01]  /*0020*/  S2UR UR4, SR_CTAID.X ;  /* 0x00000000000479c3 */ /* 0x000e220000002500 */
[----:B------:R-:W1:Y:S07]  /*0030*/  LDCU UR5, c[0x0][0x390] ;  /* 0x00007200ff0577ac */ /* 0x000e6e0008000800 */
[----:B------:R-:W0:Y:S02]  /*0040*/  LDC R2, c[0x0][0x360] ;  /* 0x0000d800ff027b82 */ /* 0x000e240000000800 */
[----:B0-----:R-:W-:-:S05]  /*0050*/  IMAD R2, R2, UR4, R3 ;  /* 0x0000000402027c24 */ /* 0x001fca000f8e0203 */
[----:B-1----:R-:W-:-:S13]  /*0060*/  ISETP.GE.AND P0, PT, R2, UR5, PT ;  /* 0x0000000502007c0c */ /* 0x002fda000bf06270 */
[----:B------:R-:W-:Y:S05]  /*0070*/  @P0 EXIT ;  /* 0x000000000000094d */ /* 0x000fea0003800000 */
[----:B------:R-:W0:Y:S01]  /*0080*/  LDC.64 R4, c[0x0][0x380] ;  /* 0x0000e000ff047b82 */ /* 0x000e220000000a00 */
[----:B------:R-:W1:Y:S01]  /*0090*/  LDCU.64 UR6, c[0x0][0x358] ;  /* 0x00006b00ff0677ac */ /* 0x000e620008000a00 */
[----:B0-----:R-:W-:-:S05]  /*00a0*/  IMAD.WIDE R4, R2, 0x4, R4 ;  /* 0x0000000402047825 */ /* 0x001fca00078e0204 */
[----:B-1----:R-:W2:Y:S01]  /*00b0*/  LDG.E R0, desc[UR6][R4.64] ;  /* 0x0000000604007981 */ /* 0x002ea2000c1e1900 */
[----:B------:R-:W-:Y:S01]  /*00c0*/  BSSY.RECONVERGENT B0, `(.L_x_0) ;  /* 0x0000069000007945 */ /* 0x000fe20003800200 */
[C---:B--2---:R-:W-:Y:S01]  /*00d0*/  FMUL R3, R0.reuse, 0.63661974668502807617 ;  /* 0x3f22f98300037820 */ /* 0x044fe20000400000 */
[----:B------:R-:W-:-:S05]  /*00e0*/  FSETP.GE.AND P0, PT, |R0|, 105615, PT ;  /* 0x47ce47800000780b */ /* 0x000fca0003f06200 */
[----:B------:R-:W0:Y:S02]  /*00f0*/  F2I.NTZ R3, R3 ;  /* 0x0000000300037305 */ /* 0x000e240000203100 */
[----:B0-----:R-:W-:-:S05]  /*0100*/  I2FP.F32.S32 R7, R3 ;  /* 0x0000000300077245 */ /* 0x001fca0000201400 */
[----:B------:R-:W-:-:S04]  /*0110*/  FFMA R6, R7, -1.5707962512969970703, R0 ;  /* 0xbfc90fda07067823 */ /* 0x000fc80000000000 */
[----:B------:R-:W-:-:S04]  /*0120*/  FFMA R6, R7, -7.5497894158615963534e-08, R6 ;  /* 0xb3a2216807067823 */ /* 0x000fc80000000006 */
[----:B------:R-:W-:Y:S01]  /*0130*/  FFMA R6, R7, -5.3903029534742383927e-15, R6 ;  /* 0xa7c234c507067823 */ /* 0x000fe20000000006 */
[----:B------:R-:W-:Y:S06]  /*0140*/  @!P0 BRA `(.L_x_1) ;  /* 0x0000000400808947 */ /* 0x000fec0003800000 */
[----:B------:R-:W-:-:S13]  /*0150*/  FSETP.NEU.AND P0, PT, |R0|, +INF , PT ;  /* 0x7f8000000000780b */ /* 0x000fda0003f0d200 */
[----:B------:R-:W-:Y:S01]  /*0160*/  @!P0 FMUL R6, RZ, R0 ;  /* 0x00000000ff068220 */ /* 0x000fe20000400000 */
[----:B------:R-:W-:Y:S01]  /*0170*/  @!P0 IMAD.MOV.U32 R3, RZ, RZ, RZ ;  /* 0x000000ffff038224 */ /* 0x000fe200078e00ff */
[----:B------:R-:W-:Y:S06]  /*0180*/  @!P0 BRA `(.L_x_1) ;  /* 0x0000000400708947 */ /* 0x000fec0003800000 */
[----:B------:R-:W-:Y:S01]  /*0190*/  IMAD.SHL.U32 R3, R0, 0x100, RZ ;  /* 0x0000010000037824 */ /* 0x000fe200078e00ff */
[----:B------:R-:W0:Y:S01]  /*01a0*/  LDCU.64 UR8, c[0x4][URZ] ;  /* 0x01000000ff0877ac */ /* 0x000e220008000a00 */
[----:B------:R-:W-:Y:S02]  /*01b0*/  IMAD.MOV.U32 R11, RZ, RZ, RZ ;  /* 0x000000ffff0b7224 */ /* 0x000fe400078e00ff */
[----:B------:R-:W-:Y:S01]  /*01c0*/  IMAD.MOV.U32 R8, RZ, RZ, RZ ;  /* 0x000000ffff087224 */ /* 0x000fe200078e00ff */
[----:B------:R-:W-:Y:S01]  /*01d0*/  LOP3.LUT R3, R3, 0x80000000, RZ, 0xfc, !PT ;  /* 0x8000000003037812 */ /* 0x000fe200078efcff */
[----:B------:R-:W-:Y:S01]  /*01e0*/  UMOV UR5, URZ ;  /* 0x000000ff00057c82 */ /* 0x000fe20008000000 */
[----:B------:R-:W-:-:S05]  /*01f0*/  UMOV UR4, URZ ;  /* 0x000000ff00047c82 */ /* 0x000fca0008000000 */
.L_x_2:
[----:B0-----:R-:W-:Y:S01]  /*0200*/  IMAD.U32 R6, RZ, RZ, UR8 ;  /* 0x00000008ff067e24 */ /* 0x001fe2000f8e00ff */
[----:B------:R-:W-:-:S05]  /*0210*/  MOV R7, UR9 ;  /* 0x0000000900077c02 */ /* 0x000fca0008000f00 */
[----:B------:R-:W2:Y:S01]  /*0220*/  LDG.E.CONSTANT R4, desc[UR6][R6.64] ;  /* 0x0000000606047981 */ /* 0x000ea2000c1e9900 */
[----:B------:R-:W-:Y:S01]  /*0230*/  UIADD3 UR4, UPT, UPT, UR4, 0x1, URZ ;  /* 0x0000000104047890 */ /* 0x000fe2000fffe0ff */
[C---:B------:R-:W-:Y:S01]  /*0240*/  ISETP.EQ.AND P0, PT, R8.reuse, RZ, PT ;  /* 0x000000ff0800720c */ /* 0x040fe20003f02270 */
[----:B------:R-:W-:Y:S01]  /*0250*/  UIADD3 UR8, UP1, UPT, UR8, 0x4, URZ ;  /* 0x0000000408087890 */ /* 0x000fe2000ff3e0ff */
[C---:B------:R-:W-:Y:S01]  /*0260*/  ISETP.EQ.AND P1, PT, R8.reuse, 0x4, PT ;  /* 0x000000040800780c */ /* 0x040fe20003f22270 */
[----:B------:R-:W-:Y:S01]  /*0270*/  UISETP.NE.AND UP0, UPT, UR4, 0x6, UPT ;  /* 0x000000060400788c */ /* 0x000fe2000bf05270 */
[C---:B------:R-:W-:Y:S01]  /*0280*/  ISETP.EQ.AND P2, PT, R8.reuse, 0x8, PT ;  /* 0x000000080800780c */ /* 0x040fe20003f42270 */
[----:B------:R-:W-:Y:S01]  /*0290*/  UIADD3.X UR9, UPT, UPT, URZ, UR9, URZ, UP1, !UPT ;  /* 0x00000009ff097290 */ /* 0x000fe20008ffe4ff */
[C---:B------:R-:W-:Y:S02]  /*02a0*/  ISETP.EQ.AND P3, PT, R8.reuse, 0xc, PT ;  /* 0x0000000c0800780c */ /* 0x040fe40003f62270 */
[----:B------:R-:W-:-:S02]  /*02b0*/  ISETP.EQ.AND P4, PT, R8, 0x10, PT ;  /* 0x000000100800780c */ /* 0x000fc40003f82270 */
[C---:B------:R-:W-:Y:S01]  /*02c0*/  ISETP.EQ.AND P5, PT, R8.reuse, 0x14, PT ;  /* 0x000000140800780c */ /* 0x040fe20003fa2270 */
[----:B------:R-:W-:Y:S02]  /*02d0*/  VIADD R8, R8, 0x4 ;  /* 0x0000000408087836 */ /* 0x000fe40000000000 */
[----:B--2---:R-:W-:-:S03]  /*02e0*/  IMAD.WIDE.U32 R4, R4, R3, RZ ;  /* 0x0000000304047225 */ /* 0x004fc600078e00ff */
[----:B------:R-:W-:-:S04]  /*02f0*/  IADD3 R4, P6, PT, R4, R11, RZ ;  /* 0x0000000b04047210 */ /* 0x000fc80007fde0ff */
[----:B------:R-:W-:Y:S01]  /*0300*/  IADD3.X R11, PT, PT, R5, UR5, RZ, P6, !PT ;  /* 0x00000005050b7c10 */ /* 0x000fe2000b7fe4ff */
[--C-:B------:R-:W-:Y:S01]  /*0310*/  @P0 IMAD.MOV.U32 R9, RZ, RZ, R4.reuse ;  /* 0x000000ffff090224 */ /* 0x100fe200078e0004 */
[----:B------:R-:W-:Y:S01]  /*0320*/  @P4 MOV R14, R4 ;  /* 0x00000004000e4202 */ /* 0x000fe20000000f00 */
[--C-:B------:R-:W-:Y:S02]  /*0330*/  @P1 IMAD.MOV.U32 R10, RZ, RZ, R4.reuse ;  /* 0x000000ffff0a1224 */ /* 0x100fe400078e0004 */
[--C-:B------:R-:W-:Y:S02]  /*0340*/  @P2 IMAD.MOV.U32 R12, RZ, RZ, R4.reuse ;  /* 0x000000ffff0c2224 */ /* 0x100fe400078e0004 */
[--C-:B------:R-:W-:Y:S02]  /*0350*/  @P3 IMAD.MOV.U32 R13, RZ, RZ, R4.reuse ;  /* 0x000000ffff0d3224 */ /* 0x100fe400078e0004 */
[----:B------:R-:W-:Y:S01]  /*0360*/  @P5 IMAD.MOV.U32 R15, RZ, RZ, R4 ;  /* 0x000000ffff0f5224 */ /* 0x000fe200078e0004 */
[----:B------:R-:W-:Y:S06]  /*0370*/  BRA.U UP0, `(.L_x_2) ;  /* 0xfffffffd00a07547 */ /* 0x000fec000b83ffff */
[----:B------:R-:W-:Y:S01]  /*0380*/  SHF.R.U32.HI R3, RZ, 0x17, R0 ;  /* 0x00000017ff037819 */ /* 0x000fe20000011600 */
[----:B------:R-:W-:Y:S03]  /*0390*/  BSSY.RECONVERGENT B1, `(.L_x_3) ;  /* 0x0000029000017945 */ /* 0x000fe60003800200 */
[C---:B------:R-:W-:Y:S02]  /*03a0*/  LOP3.LUT R4, R3.reuse, 0xe0, RZ, 0xc0, !PT ;  /* 0x000000e003047812 */ /* 0x040fe400078ec0ff */
[----:B------:R-:W-:-:S03]  /*03b0*/  LOP3.LUT P6, RZ, R3, 0x1f, RZ, 0xc0, !PT ;  /* 0x0000001f03ff7812 */ /* 0x000fc600078cc0ff */
[----:B------:R-:W-:-:S05]  /*03c0*/  VIADD R4, R4, 0xffffff80 ;  /* 0xffffff8004047836 */ /* 0x000fca0000000000 */
[----:B------:R-:W-:-:S05]  /*03d0*/  SHF.R.U32.HI R4, RZ, 0x5, R4 ;  /* 0x00000005ff047819 */ /* 0x000fca0000011604 */
[----:B------:R-:W-:-:S05]  /*03e0*/  IMAD.U32 R6, R4, -0x4, RZ ;  /* 0xfffffffc04067824 */ /* 0x000fca00078e00ff */
[C---:B------:R-:W-:Y:S02]  /*03f0*/  ISETP.EQ.AND P3, PT, R6.reuse, -0x18, PT ;  /* 0xffffffe80600780c */ /* 0x040fe40003f62270 */
[C---:B------:R-:W-:Y:S02]  /*0400*/  ISETP.EQ.AND P4, PT, R6.reuse, -0x14, PT ;  /* 0xffffffec0600780c */ /* 0x040fe40003f82270 */
[C---:B------:R-:W-:Y:S02]  /*0410*/  ISETP.EQ.AND P2, PT, R6.reuse, -0x10, PT ;  /* 0xfffffff00600780c */ /* 0x040fe40003f42270 */
[C---:B------:R-:W-:Y:S02]  /*0420*/  ISETP.EQ.AND P1, PT, R6.reuse, -0xc, PT ;  /* 0xfffffff40600780c */ /* 0x040fe40003f22270 */
[C---:B------:R-:W-:Y:S02]  /*0430*/  ISETP.EQ.AND P0, PT, R6.reuse, -0x8, PT ;  /* 0xfffffff80600780c */ /* 0x040fe40003f02270 */
[----:B------:R-:W-:-:S03]  /*0440*/  ISETP.EQ.AND P5, PT, R6, RZ, PT ;  /* 0x000000ff0600720c */ /* 0x000fc60003fa2270 */
[----:B------:R-:W-:Y:S02]  /*0450*/  @P3 MOV R4, R9 ;  /* 0x0000000900043202 */ /* 0x000fe40000000f00 */
[C---:B------:R-:W-:Y:S01]  /*0460*/  ISETP.EQ.AND P3, PT, R6.reuse, -0x4, PT ;  /* 0xfffffffc0600780c */ /* 0x040fe20003f62270 */
[----:B------:R-:W-:Y:S02]  /*0470*/  @P4 IMAD.MOV.U32 R5, RZ, RZ, R9 ;  /* 0x000000ffff054224 */ /* 0x000fe400078e0009 */
[----:B------:R-:W-:Y:S01]  /*0480*/  @P4 IMAD.MOV.U32 R4, RZ, RZ, R10 ;  /* 0x000000ffff044224 */ /* 0x000fe200078e000a */
[----:B------:R-:W-:Y:S01]  /*0490*/  ISETP.EQ.AND P4, PT, R6, 0x4, PT ;  /* 0x000000040600780c */ /* 0x000fe20003f82270 */
[----:B------:R-:W-:Y:S02]  /*04a0*/  @P2 IMAD.MOV.U32 R4, RZ, RZ, R12 ;  /* 0x000000ffff042224 */ /* 0x000fe400078e000c */
[----:B------:R-:W-:Y:S02]  /*04b0*/  @P1 IMAD.MOV.U32 R4, RZ, RZ, R13 ;  /* 0x000000ffff041224 */ /* 0x000fe400078e000d */
[----:B------:R-:W-:-:S02]  /*04c0*/  @P0 IMAD.MOV.U32 R4, RZ, RZ, R14 ;  /* 0x000000ffff040224 */ /* 0x000fc400078e000e */
[----:B------:R-:W-:Y:S01]  /*04d0*/  @P2 IMAD.MOV.U32 R5, RZ, RZ, R10 ;  /* 0x000000ffff052224 */ /* 0x000fe200078e000a */
[----:B------:R-:W-:Y:S01]  /*04e0*/  @P1 MOV R5, R12 ;  /* 0x0000000c00051202 */ /* 0x000fe20000000f00 */
[----:B------:R-:W-:Y:S01]  /*04f0*/  @P0 IMAD.MOV.U32 R5, RZ, RZ, R13 ;  /* 0x000000ffff050224 */ /* 0x000fe200078e000d */
[----:B------:R-:W-:Y:S01]  /*0500*/  @P3 MOV R4, R15 ;  /* 0x0000000f00043202 */ /* 0x000fe20000000f00 */
[----:B------:R-:W-:Y:S02]  /*0510*/  @P5 IMAD.MOV.U32 R4, RZ, RZ, R11 ;  /* 0x000000ffff045224 */ /* 0x000fe400078e000b */
[----:B------:R-:W-:Y:S02]  /*0520*/  @P3 IMAD.MOV.U32 R5, RZ, RZ, R14 ;  /* 0x000000ffff053224 */ /* 0x000fe400078e000e */
[----:B------:R-:W-:Y:S02]  /*0530*/  @P5 IMAD.MOV.U32 R5, RZ, RZ, R15 ;  /* 0x000000ffff055224 */ /* 0x000fe400078e000f */
[----:B------:R-:W-:-:S02]  /*0540*/  @P4 IMAD.MOV.U32 R5, RZ, RZ, R11 ;  /* 0x000000ffff054224 */ /* 0x000fc400078e000b */
[----:B------:R-:W-:Y:S01]  /*0550*/  IMAD.MOV.U32 R8, RZ, RZ, R4 ;  /* 0x000000ffff087224 */ /* 0x000fe200078e0004 */
[----:B------:R-:W-:Y:S06]  /*0560*/  @!P6 BRA `(.L_x_4) ;  /* 0x00000000002ce947 */ /* 0x000fec0003800000 */
[----:B------:R-:W-:Y:S01]  /*0570*/  @P2 MOV R4, R9 ;  /* 0x0000000900042202 */ /* 0x000fe20000000f00 */
[----:B------:R-:W-:Y:S01]  /*0580*/  @P1 IMAD.MOV.U32 R4, RZ, RZ, R10 ;  /* 0x000000ffff041224 */ /* 0x000fe200078e000a */
[----:B------:R-:W-:Y:S01]  /*0590*/  LOP3.LUT R3, R3, 0x1f, RZ, 0xc0, !PT ;  /* 0x0000001f03037812 */ /* 0x000fe200078ec0ff */
[----:B------:R-:W-:Y:S01]  /*05a0*/  @P0 IMAD.MOV.U32 R4, RZ, RZ, R12 ;  /* 0x000000ffff040224 */ /* 0x000fe200078e000c */
[----:B------:R-:W-:Y:S01]  /*05b0*/  ISETP.EQ.AND P0, PT, R6, 0x8, PT ;  /* 0x000000080600780c */ /* 0x000fe20003f02270 */
[----:B------:R-:W-:Y:S01]  /*05c0*/  @P3 IMAD.MOV.U32 R4, RZ, RZ, R13 ;  /* 0x000000ffff043224 */ /* 0x000fe200078e000d */
[----:B------:R-:W-:Y:S01]  /*05d0*/  SHF.L.W.U32.HI R8, R5, R3, R8 ;  /* 0x0000000305087219 */ /* 0x000fe20000010e08 */
[----:B------:R-:W-:Y:S01]  /*05e0*/  @P5 IMAD.MOV.U32 R4, RZ, RZ, R14 ;  /* 0x000000ffff045224 */ /* 0x000fe200078e000e */
[----:B------:R-:W-:-:S09]  /*05f0*/  @P4 MOV R4, R15 ;  /* 0x0000000f00044202 */ /* 0x000fd20000000f00 */
[----:B------:R-:W-:-:S05]  /*0600*/  @P0 IMAD.MOV.U32 R4, RZ, RZ, R11 ;  /* 0x000000ffff040224 */ /* 0x000fca00078e000b */
[----:B------:R-:W-:-:S07]  /*0610*/  SHF.L.W.U32.HI R5, R4, R3, R5 ;  /* 0x0000000304057219 */ /* 0x000fce0000010e05 */
.L_x_4:
[----:B------:R-:W-:Y:S05]  /*0620*/  BSYNC.RECONVERGENT B1 ;  /* 0x0000000000017941 */ /* 0x000fea0003800200 */
.L_x_3:
[C---:B------:R-:W-:Y:S01]  /*0630*/  SHF.L.W.U32.HI R9, R5.reuse, 0x2, R8 ;  /* 0x0000000205097819 */ /* 0x040fe20000010e08 */
[----:B------:R-:W-:Y:S01]  /*0640*/  IMAD.SHL.U32 R5, R5, 0x4, RZ ;  /* 0x0000000405057824 */ /* 0x000fe200078e00ff */
[----:B------:R-:W-:Y:S01]  /*0650*/  UMOV UR4, 0x54442d19 ;  /* 0x54442d1900047882 */ /* 0x000fe20000000000 */
[----:B------:R-:W-:Y:S01]  /*0660*/  UMOV UR5, 0x3bf921fb ;  /* 0x3bf921fb00057882 */ /* 0x000fe20000000000 */
[----:B------:R-:W-:Y:S02]  /*0670*/  SHF.R.S32.HI R4, RZ, 0x1f, R9 ;  /* 0x0000001fff047819 */ /* 0x000fe40000011409 */
[----:B------:R-:W-:Y:S02]  /*0680*/  ISETP.GE.AND P0, PT, R0, RZ, PT ;  /* 0x000000ff0000720c */ /* 0x000fe40003f06270 */
[C---:B------:R-:W-:Y:S02]  /*0690*/  LOP3.LUT R6, R4.reuse, R5, RZ, 0x3c, !PT ;  /* 0x0000000504067212 */ /* 0x040fe400078e3cff */
[----:B------:R-:W-:-:S02]  /*06a0*/  LOP3.LUT R7, R4, R9, RZ, 0x3c, !PT ;  /* 0x0000000904077212 */ /* 0x000fc400078e3cff */
[----:B------:R-:W-:Y:S02]  /*06b0*/  SHF.R.U32.HI R3, RZ, 0x1e, R8 ;  /* 0x0000001eff037819 */ /* 0x000fe40000011608 */
[----:B------:R-:W0:Y:S01]  /*06c0*/  I2F.F64.S64 R4, R6 ;  /* 0x0000000600047312 */ /* 0x000e220000301c00 */
[C---:B------:R-:W-:Y:S02]  /*06d0*/  LOP3.LUT R0, R9.reuse, R0, RZ, 0x3c, !PT ;  /* 0x0000000009007212 */ /* 0x040fe400078e3cff */
[----:B------:R-:W-:Y:S02]  /*06e0*/  LEA.HI R3, R9, R3, RZ, 0x1 ;  /* 0x0000000309037211 */ /* 0x000fe400078f08ff */
[----:B------:R-:W-:-:S03]  /*06f0*/  ISETP.GE.AND P1, PT, R0, RZ, PT ;  /* 0x000000ff0000720c */ /* 0x000fc60003f26270 */
[----:B------:R-:W-:-:S04]  /*0700*/  IMAD.MOV R0, RZ, RZ, -R3 ;  /* 0x000000ffff007224 */ /* 0x000fc800078e0a03 */
[----:B------:R-:W-:Y:S01]  /*0710*/  @!P0 IMAD.MOV.U32 R3, RZ, RZ, R0 ;  /* 0x000000ffff038224 */ /* 0x000fe200078e0000 */
[----:B0-----:R-:W-:-:S10]  /*0720*/  DMUL R4, R4, UR4 ;  /* 0x0000000404047c28 */ /* 0x001fd40008000000 */
[----:B------:R-:W0:Y:S02]  /*0730*/  F2F.F32.F64 R4, R4 ;  /* 0x0000000400047310 */ /* 0x000e240000301000 */
[----:B0-----:R-:W-:-:S07]  /*0740*/  FSEL R6, -R4, R4, !P1 ;  /* 0x0000000404067208 */ /* 0x001fce0004800100 */
.L_x_1:
[----:B------:R-:W-:Y:S05]  /*0750*/  BSYNC.RECONVERGENT B0 ;  /* 0x0000000000007941 */ /* 0x000fea0003800200 */
.L_x_0:
[----:B------:R-:W-:Y:S01]  /*0760*/  MOV R0, 0x37cbac00 ;  /* 0x37cbac0000007802 */ /* 0x000fe20000000f00 */
[----:B------:R-:W-:Y:S01]  /*0770*/  FMUL R7, R6, R6 ;  /* 0x0000000606077220 */ /* 0x000fe20000400000 */
[----:B------:R-:W-:Y:S01]  /*0780*/  LOP3.LUT R8, R3, 0x1, RZ, 0xc0, !PT ;  /* 0x0000000103087812 */ /* 0x000fe200078ec0ff */
[----:B------:R-:W0:Y:S01]  /*0790*/  LDC.64 R4, c[0x0][0x388] ;  /* 0x0000e200ff047b82 */ /* 0x000e220000000a00 */
[----:B------:R-:W-:Y:S02]  /*07a0*/  IMAD.MOV.U32 R9, RZ, RZ, 0x3effffff ;  /* 0x3effffffff097424 */ /* 0x000fe400078e00ff */
[----:B------:R-:W-:Y:S01]  /*07b0*/  FFMA R0, R7, R0, -0.0013887860113754868507 ;  /* 0xbab607ed07007423 */ /* 0x000fe20000000000 */
[----:B------:R-:W-:Y:S01]  /*07c0*/  ISETP.NE.U32.AND P0, PT, R8, 0x1, PT ;  /* 0x000000010800780c */ /* 0x000fe20003f05070 */
[----:B------:R-:W-:Y:S01]  /*07d0*/  IMAD.MOV.U32 R8, RZ, RZ, 0x3d2aaabb ;  /* 0x3d2aaabbff087424 */ /* 0x000fe200078e00ff */
[----:B------:R-:W-:Y:S02]  /*07e0*/  LOP3.LUT P1, RZ, R3, 0x2, RZ, 0xc0, !PT ;  /* 0x0000000203ff7812 */ /* 0x000fe4000782c0ff */
[----:B------:R-:W-:-:S02]  /*07f0*/  FSEL R0, R0, -0.00019574658654164522886, !P0 ;  /* 0xb94d415300007808 */ /* 0x000fc40004000000 */
[----:B------:R-:W-:Y:S02]  /*0800*/  FSEL R8, R8, 0.0083327032625675201416, !P0 ;  /* 0x3c0885e408087808 */ /* 0x000fe40004000000 */
[----:B------:R-:W-:-:S03]  /*0810*/  FSEL R3, -R9, -0.16666662693023681641, !P0 ;  /* 0xbe2aaaa809037808 */ /* 0x000fc60004000100 */
[----:B------:R-:W-:Y:S01]  /*0820*/  FFMA R8, R7, R0, R8 ;  /* 0x0000000007087223 */ /* 0x000fe20000000008 */
[----:B------:R-:W-:-:S03]  /*0830*/  FSEL R0, R6, 1, P0 ;  /* 0x3f80000006007808 */ /* 0x000fc60000000000 */
[C---:B------:R-:W-:Y:S02]  /*0840*/  FFMA R3, R7.reuse, R8, R3 ;  /* 0x0000000807037223 */ /* 0x040fe40000000003 */
[----:B------:R-:W-:-:S04]  /*0850*/  FFMA R7, R7, R0, RZ ;  /* 0x0000000007077223 */ /* 0x000fc800000000ff */
[----:B------:R-:W-:Y:S01]  /*0860*/  FFMA R3, R7, R3, R0 ;  /* 0x0000000307037223 */ /* 0x000fe20000000000 */
[----:B0-----:R-:W-:-:S04]  /*0870*/  IMAD.WIDE R4, R2, 0x4, R4 ;  /* 0x0000000402047825 */ /* 0x001fc800078e0204 */
[----:B------:R-:W-:-:S05]  /*0880*/  @P1 FADD R3, RZ, -R3 ;  /* 0x80000003ff031221 */ /* 0x000fca0000000000 */
[----:B------:R-:W-:Y:S01]  /*0890*/  STG.E desc[UR6][R4.64], R3 ;  /* 0x0000000304007986 */ /* 0x000fe2000c101906 */
[----:B------:R-:W-:Y:S05]  /*08a0*/  EXIT ;  /* 0x000000000000794d */ /* 0x000fea0003800000 */
.L_x_5:
[----:B------:R-:W-:-:S00]  /*08b0*/  BRA `(.L_x_5) ;  /* 0xfffffffc00fc7947 */ /* 0x000fc0000383ffff */
[----:B------:R-:W-:-:S00]  /*08c0*/  NOP ;  /* 0x0000000000007918 */ /* 0x000fc00000000000 */
        /* <DEDUP_REMOVED lines=11> */
.L_x_6:


//--------------------- .nv.global.init           --------------------------
	.section	.nv.global.init,"aw",@progbits
	.align	4
.nv.global.init:
	.type		__cudart_i2opi_f,@object
	.size		__cudart_i2opi_f,(.L_0 - __cudart_i2opi_f)
__cudart_i2opi_f:
        /*0000*/ 	.byte	0x41, 0x90, 0x43, 0x3c, 0x99, 0x95, 0x62, 0xdb, 0xc0, 0xdd, 0x34, 0xf5, 0xd1, 0x57, 0x27, 0xfc
        /*0010*/ 	.byte	0x29, 0x15, 0x44, 0x4e, 0x6e, 0x83, 0xf9, 0xa2
.L_0:


//--------------------- .nv.shared.reserved.0     --------------------------
	.section	.nv.shared.reserved.0,"aw",@nobits
	.weak		__nv_reservedSMEM_offset_0_alias
	.size		__nv_reservedSMEM_offset_0_alias, 0, 64
	.other		__nv_reservedSMEM_offset_0_alias,@"STO_CUDA_RESERVED_SHARED STV_DEFAULT"
__nv_reservedSMEM_offset_0_alias:
	.zero		0
	.zero		64


//--------------------- .nv.constant0._Z4SinePfS_i --------------------------
	.section	.nv.constant0._Z4SinePfS_i,"a",@progbits
	.sectionflags	@""
	.align	4
.nv.constant0._Z4SinePfS_i:
	.zero		916


//--------------------- SYMBOLS --------------------------

	.type		.nv.reservedSmem.offset0,@object
	.size		.nv.reservedSmem.offset0,0x4
